//
// Generated by NVIDIA NVVM Compiler
//
// Compiler Build ID: CL-36424714
// Cuda compilation tools, release 13.0, V13.0.88
// Based on NVVM 20.0.0
//

.version 9.0
.target sm_100
.address_size 64

	// .globl	_Z9ConvolutePKdS0_Pdiiiiiii

.visible .entry _Z9ConvolutePKdS0_Pdiiiiiii(
	.param .u64 .ptr .align 1 _Z9ConvolutePKdS0_Pdiiiiiii_param_0,
	.param .u64 .ptr .align 1 _Z9ConvolutePKdS0_Pdiiiiiii_param_1,
	.param .u64 .ptr .align 1 _Z9ConvolutePKdS0_Pdiiiiiii_param_2,
	.param .u32 _Z9ConvolutePKdS0_Pdiiiiiii_param_3,
	.param .u32 _Z9ConvolutePKdS0_Pdiiiiiii_param_4,
	.param .u32 _Z9ConvolutePKdS0_Pdiiiiiii_param_5,
	.param .u32 _Z9ConvolutePKdS0_Pdiiiiiii_param_6,
	.param .u32 _Z9ConvolutePKdS0_Pdiiiiiii_param_7,
	.param .u32 _Z9ConvolutePKdS0_Pdiiiiiii_param_8,
	.param .u32 _Z9ConvolutePKdS0_Pdiiiiiii_param_9
)
{
	.reg .pred 	%p<36>;
	.reg .b32 	%r<54>;
	.reg .b64 	%rd<40>;
	.reg .b64 	%fd<43>;

	ld.param.u64 	%rd9, [_Z9ConvolutePKdS0_Pdiiiiiii_param_0];
	ld.param.u64 	%rd10, [_Z9ConvolutePKdS0_Pdiiiiiii_param_1];
	ld.param.u64 	%rd8, [_Z9ConvolutePKdS0_Pdiiiiiii_param_2];
	ld.param.u32 	%r14, [_Z9ConvolutePKdS0_Pdiiiiiii_param_3];
	ld.param.u32 	%r15, [_Z9ConvolutePKdS0_Pdiiiiiii_param_4];
	ld.param.u32 	%r16, [_Z9ConvolutePKdS0_Pdiiiiiii_param_5];
	ld.param.u32 	%r17, [_Z9ConvolutePKdS0_Pdiiiiiii_param_6];
	ld.param.u32 	%r19, [_Z9ConvolutePKdS0_Pdiiiiiii_param_7];
	ld.param.u32 	%r20, [_Z9ConvolutePKdS0_Pdiiiiiii_param_8];
	cvta.to.global.u64 	%rd1, %rd9;
	cvta.to.global.u64 	%rd2, %rd10;
	mov.u32 	%r21, %ntid.x;
	mov.u32 	%r22, %ctaid.x;
	mov.u32 	%r23, %tid.x;
	mad.lo.s32 	%r1, %r21, %r22, %r23;
	mov.u32 	%r24, %ntid.y;
	mov.u32 	%r25, %ctaid.y;
	mov.u32 	%r26, %tid.y;
	mad.lo.s32 	%r27, %r24, %r25, %r26;
	setp.gt.s32 	%p2, %r1, %r19;
	setp.gt.s32 	%p3, %r27, %r20;
	or.pred  	%p4, %p2, %p3;
	@%p4 bra 	$L__BB0_30;
	cvta.to.global.u64 	%rd11, %rd8;
	mad.lo.s32 	%r28, %r20, %r1, %r27;
	mul.wide.s32 	%rd12, %r28, 8;
	add.s64 	%rd3, %rd11, %rd12;
	mov.b64 	%rd13, 0;
	st.global.u64 	[%rd3], %rd13;
	min.s32 	%r29, %r16, %r17;
	setp.lt.s32 	%p5, %r29, 1;
	@%p5 bra 	$L__BB0_30;
	and.b32  	%r3, %r17, 3;
	and.b32  	%r4, %r17, 2147483644;
	mov.b32 	%r51, 0;
	mov.f64 	%fd36, 0d0000000000000000;
	cvt.u64.u32 	%rd35, %r27;
$L__BB0_3:
	setp.lt.u32 	%p6, %r17, 4;
	setp.lt.s32 	%p7, %r1, %r51;
	sub.s32 	%r32, %r1, %r51;
	setp.ge.s32 	%p8, %r32, %r14;
	or.pred  	%p1, %p7, %p8;
	mul.lo.s32 	%r6, %r51, %r17;
	mul.lo.s32 	%r7, %r32, %r15;
	mov.b32 	%r53, 0;
	@%p6 bra 	$L__BB0_18;
	mov.b32 	%r52, 0;
	cvt.u64.u32 	%rd18, %r6;
	cvt.s64.s32 	%rd23, %r7;
$L__BB0_5:
	@%p1 bra 	$L__BB0_8;
	setp.lt.u32 	%p9, %r27, %r52;
	sub.s32 	%r9, %r27, %r52;
	setp.ge.s32 	%p10, %r9, %r15;
	or.pred  	%p11, %p9, %p10;
	@%p11 bra 	$L__BB0_8;
	add.s32 	%r34, %r52, %r6;
	mul.wide.u32 	%rd14, %r34, 8;
	add.s64 	%rd15, %rd2, %rd14;
	ld.global.f64 	%fd19, [%rd15];
	add.s32 	%r35, %r9, %r7;
	mul.wide.s32 	%rd16, %r35, 8;
	add.s64 	%rd17, %rd1, %rd16;
	ld.global.f64 	%fd20, [%rd17];
	fma.rn.f64 	%fd36, %fd19, %fd20, %fd36;
	st.global.f64 	[%rd3], %fd36;
$L__BB0_8:
	cvt.s64.s32 	%rd19, %r52;
	add.s64 	%rd20, %rd19, %rd18;
	shl.b64 	%rd21, %rd20, 3;
	add.s64 	%rd4, %rd2, %rd21;
	sub.s64 	%rd24, %rd35, %rd19;
	add.s64 	%rd25, %rd24, %rd23;
	shl.b64 	%rd26, %rd25, 3;
	add.s64 	%rd5, %rd1, %rd26;
	@%p1 bra 	$L__BB0_11;
	not.b32 	%r36, %r52;
	setp.le.u32 	%p12, %r27, %r52;
	add.s32 	%r37, %r27, %r36;
	setp.ge.s32 	%p13, %r37, %r15;
	or.pred  	%p14, %p12, %p13;
	@%p14 bra 	$L__BB0_11;
	ld.global.f64 	%fd21, [%rd4+8];
	ld.global.f64 	%fd22, [%rd5+-8];
	fma.rn.f64 	%fd36, %fd21, %fd22, %fd36;
	st.global.f64 	[%rd3], %fd36;
$L__BB0_11:
	@%p1 bra 	$L__BB0_14;
	add.s32 	%r38, %r52, 2;
	setp.lt.u32 	%p15, %r27, %r38;
	sub.s32 	%r39, %r27, %r38;
	setp.ge.s32 	%p16, %r39, %r15;
	or.pred  	%p17, %p15, %p16;
	@%p17 bra 	$L__BB0_14;
	ld.global.f64 	%fd23, [%rd4+16];
	ld.global.f64 	%fd24, [%rd5+-16];
	fma.rn.f64 	%fd36, %fd23, %fd24, %fd36;
	st.global.f64 	[%rd3], %fd36;
$L__BB0_14:
	@%p1 bra 	$L__BB0_17;
	add.s32 	%r40, %r52, 3;
	setp.lt.u32 	%p18, %r27, %r40;
	sub.s32 	%r41, %r27, %r40;
	setp.ge.s32 	%p19, %r41, %r15;
	or.pred  	%p20, %p18, %p19;
	@%p20 bra 	$L__BB0_17;
	ld.global.f64 	%fd25, [%rd4+24];
	ld.global.f64 	%fd26, [%rd5+-24];
	fma.rn.f64 	%fd36, %fd25, %fd26, %fd36;
	st.global.f64 	[%rd3], %fd36;
$L__BB0_17:
	add.s32 	%r52, %r52, 4;
	setp.ne.s32 	%p21, %r52, %r4;
	mov.u32 	%r53, %r4;
	@%p21 bra 	$L__BB0_5;
$L__BB0_18:
	setp.eq.s32 	%p22, %r3, 0;
	@%p22 bra 	$L__BB0_29;
	@%p1 bra 	$L__BB0_22;
	setp.lt.u32 	%p23, %r27, %r53;
	sub.s32 	%r12, %r27, %r53;
	setp.ge.s32 	%p24, %r12, %r15;
	or.pred  	%p25, %p23, %p24;
	@%p25 bra 	$L__BB0_22;
	add.s32 	%r43, %r53, %r6;
	mul.wide.u32 	%rd27, %r43, 8;
	add.s64 	%rd28, %rd2, %rd27;
	ld.global.f64 	%fd27, [%rd28];
	add.s32 	%r44, %r12, %r7;
	mul.wide.s32 	%rd29, %r44, 8;
	add.s64 	%rd30, %rd1, %rd29;
	ld.global.f64 	%fd28, [%rd30];
	fma.rn.f64 	%fd36, %fd27, %fd28, %fd36;
	st.global.f64 	[%rd3], %fd36;
$L__BB0_22:
	setp.eq.s32 	%p26, %r3, 1;
	@%p26 bra 	$L__BB0_29;
	cvt.u64.u32 	%rd31, %r6;
	cvt.u64.u32 	%rd32, %r53;
	add.s64 	%rd33, %rd32, %rd31;
	shl.b64 	%rd34, %rd33, 3;
	add.s64 	%rd6, %rd2, %rd34;
	cvt.s64.s32 	%rd36, %r7;
	sub.s64 	%rd37, %rd35, %rd32;
	add.s64 	%rd38, %rd37, %rd36;
	shl.b64 	%rd39, %rd38, 3;
	add.s64 	%rd7, %rd1, %rd39;
	@%p1 bra 	$L__BB0_26;
	setp.le.u32 	%p27, %r27, %r53;
	not.b32 	%r46, %r53;
	add.s32 	%r47, %r27, %r46;
	setp.ge.s32 	%p28, %r47, %r15;
	or.pred  	%p29, %p27, %p28;
	@%p29 bra 	$L__BB0_26;
	ld.global.f64 	%fd29, [%rd6+8];
	ld.global.f64 	%fd30, [%rd7+-8];
	fma.rn.f64 	%fd36, %fd29, %fd30, %fd36;
	st.global.f64 	[%rd3], %fd36;
$L__BB0_26:
	setp.eq.s32 	%p30, %r3, 2;
	or.pred  	%p31, %p30, %p1;
	@%p31 bra 	$L__BB0_29;
	add.s32 	%r49, %r53, 2;
	setp.lt.u32 	%p32, %r27, %r49;
	sub.s32 	%r50, %r27, %r49;
	setp.ge.s32 	%p33, %r50, %r15;
	or.pred  	%p34, %p32, %p33;
	@%p34 bra 	$L__BB0_29;
	ld.global.f64 	%fd31, [%rd6+16];
	ld.global.f64 	%fd32, [%rd7+-16];
	fma.rn.f64 	%fd36, %fd31, %fd32, %fd36;
	st.global.f64 	[%rd3], %fd36;
$L__BB0_29:
	add.s32 	%r51, %r51, 1;
	setp.ne.s32 	%p35, %r51, %r16;
	@%p35 bra 	$L__BB0_3;
$L__BB0_30:
	ret;

}


// ===== COMPILED SASS (sm_100) =====

	.target	sm_100

	.elftype	@"ET_EXEC"


//--------------------- .note.nv.tkinfo           --------------------------
	.section	.note.nv.tkinfo,"",@"SHT_NOTE"
	.sectionflags	@"SHF_NOTE_NV_TKINFO"
	.tkinfo
        /*0018*/ 	.word	0x00000002
        /*0030*/ 	.string	""
        /*0030*/ 	.string	"ptxas"
        /*0030*/ 	.string	"Cuda compilation tools, release 13.0, V13.0.88"
        /*0030*/ 	.string	"Build cuda_13.0.r13.0/compiler.36424714_0"
        /*0030*/ 	.string	"-arch sm_100 -m 64 "



//--------------------- .note.nv.cuinfo           --------------------------
	.section	.note.nv.cuinfo,"",@"SHT_NOTE"
	.sectionflags	@"SHF_NOTE_NV_CUINFO"
        /*0018*/ 	.short	0x0002
        /*001a*/ 	.short	0x0064
        /*001c*/ 	.short	0x0082
	.zero		2


//--------------------- .nv.info                  --------------------------
	.section	.nv.info,"",@"SHT_CUDA_INFO"
	.align	4


	//----- nvinfo : EIATTR_REGCOUNT
	.align		4
        /*0000*/ 	.byte	0x04, 0x2f
        /*0002*/ 	.short	(.L_1 - .L_0)
	.align		4
.L_0:
        /*0004*/ 	.word	index@(_Z9ConvolutePKdS0_Pdiiiiiii)
        /*0008*/ 	.word	0x0000001c


	//----- nvinfo : EIATTR_FRAME_SIZE
	.align		4
.L_1:
        /*000c*/ 	.byte	0x04, 0x11
        /*000e*/ 	.short	(.L_3 - .L_2)
	.align		4
.L_2:
        /*0010*/ 	.word	index@(_Z9ConvolutePKdS0_Pdiiiiiii)
        /*0014*/ 	.word	0x00000000


	//----- nvinfo : EIATTR_MIN_STACK_SIZE
	.align		4
.L_3:
        /*0018*/ 	.byte	0x04, 0x12
        /*001a*/ 	.short	(.L_5 - .L_4)
	.align		4
.L_4:
        /*001c*/ 	.word	index@(_Z9ConvolutePKdS0_Pdiiiiiii)
        /*0020*/ 	.word	0x00000000
.L_5:


//--------------------- .nv.compat                --------------------------
	.section	.nv.compat,"",@"SHT_CUDA_COMPAT_INFO"
	.align	4
        /*0000*/ 	.byte	0x02, 0x09, 0x00, 0x00, 0x02, 0x02, 0x01, 0x00, 0x02, 0x05, 0x05, 0x00, 0x03, 0x07, 0x01, 0x01
        /*0010*/ 	.byte	0x02, 0x03, 0x00, 0x00, 0x02, 0x06, 0x01, 0x00, 0x04, 0x0b, 0x08, 0x00, 0x01, 0x00, 0x00, 0x00
        /*0020*/ 	.byte	0x00, 0x00, 0x00, 0x00


//--------------------- .nv.info._Z9ConvolutePKdS0_Pdiiiiiii --------------------------
	.section	.nv.info._Z9ConvolutePKdS0_Pdiiiiiii,"",@"SHT_CUDA_INFO"
	.sectionflags	@""
	.align	4


	//----- nvinfo : EIATTR_CUDA_API_VERSION
	.align		4
        /*0000*/ 	.byte	0x04, 0x37
        /*0002*/ 	.short	(.L_7 - .L_6)
.L_6:
        /*0004*/ 	.word	0x00000082


	//----- nvinfo : EIATTR_KPARAM_INFO
	.align		4
.L_7:
        /*0008*/ 	.byte	0x04, 0x17
        /*000a*/ 	.short	(.L_9 - .L_8)
.L_8:
        /*000c*/ 	.word	0x00000000
        /*0010*/ 	.short	0x0009
        /*0012*/ 	.short	0x0030
        /*0014*/ 	.byte	0x00, 0xf0, 0x11, 0x00


	//----- nvinfo : EIATTR_KPARAM_INFO
	.align		4
.L_9:
        /*0018*/ 	.byte	0x04, 0x17
        /*001a*/ 	.short	(.L_11 - .L_10)
.L_10:
        /*001c*/ 	.word	0x00000000
        /*0020*/ 	.short	0x0008
        /*0022*/ 	.short	0x002c
        /*0024*/ 	.byte	0x00, 0xf0, 0x11, 0x00


	//----- nvinfo : EIATTR_KPARAM_INFO
	.align		4
.L_11:
        /*0028*/ 	.byte	0x04, 0x17
        /*002a*/ 	.short	(.L_13 - .L_12)
.L_12:
        /*002c*/ 	.word	0x00000000
        /*0030*/ 	.short	0x0007
        /*0032*/ 	.short	0x0028
        /*0034*/ 	.byte	0x00, 0xf0, 0x11, 0x00


	//----- nvinfo : EIATTR_KPARAM_INFO
	.align		4
.L_13:
        /*0038*/ 	.byte	0x04, 0x17
        /*003a*/ 	.short	(.L_15 - .L_14)
.L_14:
        /*003c*/ 	.word	0x00000000
        /*0040*/ 	.short	0x0006
        /*0042*/ 	.short	0x0024
        /*0044*/ 	.byte	0x00, 0xf0, 0x11, 0x00


	//----- nvinfo : EIATTR_KPARAM_INFO
	.align		4
.L_15:
        /*0048*/ 	.byte	0x04, 0x17
        /*004a*/ 	.short	(.L_17 - .L_16)
.L_16:
        /*004c*/ 	.word	0x00000000
        /*0050*/ 	.short	0x0005
        /*0052*/ 	.short	0x0020
        /*0054*/ 	.byte	0x00, 0xf0, 0x11, 0x00


	//----- nvinfo : EIATTR_KPARAM_INFO
	.align		4
.L_17:
        /*0058*/ 	.byte	0x04, 0x17
        /*005a*/ 	.short	(.L_19 - .L_18)
.L_18:
        /*005c*/ 	.word	0x00000000
        /*0060*/ 	.short	0x0004
        /*0062*/ 	.short	0x001c
        /*0064*/ 	.byte	0x00, 0xf0, 0x11, 0x00


	//----- nvinfo : EIATTR_KPARAM_INFO
	.align		4
.L_19:
        /*0068*/ 	.byte	0x04, 0x17
        /*006a*/ 	.short	(.L_21 - .L_20)
.L_20:
        /*006c*/ 	.word	0x00000000
        /*0070*/ 	.short	0x0003
        /*0072*/ 	.short	0x0018
        /*0074*/ 	.byte	0x00, 0xf0, 0x11, 0x00


	//----- nvinfo : EIATTR_KPARAM_INFO
	.align		4
.L_21:
        /*0078*/ 	.byte	0x04, 0x17
        /*007a*/ 	.short	(.L_23 - .L_22)
.L_22:
        /*007c*/ 	.word	0x00000000
        /*0080*/ 	.short	0x0002
        /*0082*/ 	.short	0x0010
        /*0084*/ 	.byte	0x00, 0xf5, 0x21, 0x00


	//----- nvinfo : EIATTR_KPARAM_INFO
	.align		4
.L_23:
        /*0088*/ 	.byte	0x04, 0x17
        /*008a*/ 	.short	(.L_25 - .L_24)
.L_24:
        /*008c*/ 	.word	0x00000000
        /*0090*/ 	.short	0x0001
        /*0092*/ 	.short	0x0008
        /*0094*/ 	.byte	0x00, 0xf5, 0x21, 0x00


	//----- nvinfo : EIATTR_KPARAM_INFO
	.align		4
.L_25:
        /*0098*/ 	.byte	0x04, 0x17
        /*009a*/ 	.short	(.L_27 - .L_26)
.L_26:
        /*009c*/ 	.word	0x00000000
        /*00a0*/ 	.short	0x0000
        /*00a2*/ 	.short	0x0000
        /*00a4*/ 	.byte	0x00, 0xf5, 0x21, 0x00


	//----- nvinfo : EIATTR_SPARSE_MMA_MASK
	.align		4
.L_27:
        /*00a8*/ 	.byte	0x03, 0x50
        /*00aa*/ 	.short	0x0000


	//----- nvinfo : EIATTR_MAXREG_COUNT
	.align		4
        /*00ac*/ 	.byte	0x03, 0x1b
        /*00ae*/ 	.short	0x00ff


	//----- nvinfo : EIATTR_MERCURY_ISA_VERSION
	.align		4
        /*00b0*/ 	.byte	0x03, 0x5f
        /*00b2*/ 	.short	0x0101


	//----- nvinfo : EIATTR_VRC_CTA_INIT_COUNT
	.align		4
        /*00b4*/ 	.byte	0x02, 0x4a
	.zero		1
	.zero		1


	//----- nvinfo : EIATTR_EXIT_INSTR_OFFSETS
	.align		4
        /*00b8*/ 	.byte	0x04, 0x1c
        /*00ba*/ 	.short	(.L_29 - .L_28)


	//   ....[0]....
.L_28:
        /*00bc*/ 	.word	0x000000c0


	//   ....[1]....
        /*00c0*/ 	.word	0x00000150


	//   ....[2]....
        /*00c4*/ 	.word	0x000009c0


	//----- nvinfo : EIATTR_CRS_STACK_SIZE
	.align		4
.L_29:
        /*00c8*/ 	.byte	0x04, 0x1e
        /*00ca*/ 	.short	(.L_31 - .L_30)
.L_30:
        /*00cc*/ 	.word	0x00000000


	//----- nvinfo : EIATTR_CBANK_PARAM_SIZE
	.align		4
.L_31:
        /*00d0*/ 	.byte	0x03, 0x19
        /*00d2*/ 	.short	0x0034


	//----- nvinfo : EIATTR_PARAM_CBANK
	.align		4
        /*00d4*/ 	.byte	0x04, 0x0a
        /*00d6*/ 	.short	(.L_33 - .L_32)
	.align		4
.L_32:
        /*00d8*/ 	.word	index@(.nv.constant0._Z9ConvolutePKdS0_Pdiiiiiii)
        /*00dc*/ 	.short	0x0380
        /*00de*/ 	.short	0x0034


	//----- nvinfo : EIATTR_SW_WAR
	.align		4
.L_33:
        /*00e0*/ 	.byte	0x04, 0x36
        /*00e2*/ 	.short	(.L_35 - .L_34)
.L_34:
        /*00e4*/ 	.word	0x00000008
.L_35:


//--------------------- .nv.callgraph             --------------------------
	.section	.nv.callgraph,"",@"SHT_CUDA_CALLGRAPH"
	.align	4
	.sectionentsize	8
	.align		4
        /*0000*/ 	.word	0x00000000
	.align		4
        /*0004*/ 	.word	0xffffffff
	.align		4
        /*0008*/ 	.word	0x00000000
	.align		4
        /*000c*/ 	.word	0xfffffffe
	.align		4
        /*0010*/ 	.word	0x00000000
	.align		4
        /*0014*/ 	.word	0xfffffffd
	.align		4
        /*0018*/ 	.word	0x00000000
	.align		4
        /*001c*/ 	.word	0xfffffffc


//--------------------- .text._Z9ConvolutePKdS0_Pdiiiiiii --------------------------
	.section	.text._Z9ConvolutePKdS0_Pdiiiiiii,"ax",@progbits
	.align	128
        .global         _Z9ConvolutePKdS0_Pdiiiiiii
        .type           _Z9ConvolutePKdS0_Pdiiiiiii,@function
        .size           _Z9ConvolutePKdS0_Pdiiiiiii,(.L_x_10 - _Z9ConvolutePKdS0_Pdiiiiiii)
        .other          _Z9ConvolutePKdS0_Pdiiiiiii,@"STO_CUDA_ENTRY STV_DEFAULT"
_Z9ConvolutePKdS0_Pdiiiiiii:
.text._Z9ConvolutePKdS0_Pdiiiiiii:
[----:B------:R-:W-:Y:S01]  /*0000*/  LDC R1, c[0x0][0x37c] ;  /* 0x0000df00ff017b82 */ /* 0x000fe20000000800 */
[----:B------:R-:W0:Y:S01]  /*0010*/  S2R R0, SR_CTAID.Y ;  /* 0x0000000000007919 */ /* 0x000e220000002600 */
[----:B------:R-:W1:Y:S01]  /*0020*/  LDCU UR4, c[0x0][0x360] ;  /* 0x00006c00ff0477ac */ /* 0x000e620008000800 */
[----:B------:R-:W0:Y:S01]  /*0030*/  S2R R5, SR_TID.Y ;  /* 0x0000000000057919 */ /* 0x000e220000002200 */
[----:B------:R-:W0:Y:S01]  /*0040*/  LDCU UR5, c[0x0][0x364] ;  /* 0x00006c80ff0577ac */ /* 0x000e220008000800 */
[----:B------:R-:W1:Y:S01]  /*0050*/  S2R R3, SR_CTAID.X ;  /* 0x0000000000037919 */ /* 0x000e620000002500 */
[----:B------:R-:W2:Y:S01]  /*0060*/  LDCU.64 UR8, c[0x0][0x3a8] ;  /* 0x00007500ff0877ac */ /* 0x000ea20008000a00 */
[----:B------:R-:W1:Y:S01]  /*0070*/  S2R R2, SR_TID.X ;  /* 0x0000000000027919 */ /* 0x000e620000002100 */
[----:B0-----:R-:W-:-:S05]  /*0080*/  IMAD R0, R0, UR5, R5 ;  /* 0x0000000500007c24 */ /* 0x001fca000f8e0205 */
[----:B--2---:R-:W-:Y:S01]  /*0090*/  ISETP.GT.AND P0, PT, R0, UR9, PT ;  /* 0x0000000900007c0c */ /* 0x004fe2000bf04270 */
[----:B-1----:R-:W-:-:S05]  /*00a0*/  IMAD R3, R3, UR4, R2 ;  /* 0x0000000403037c24 */ /* 0x002fca000f8e0202 */
[----:B------:R-:W-:-:S13]  /*00b0*/  ISETP.GT.OR P0, PT, R3, UR8, P0 ;  /* 0x0000000803007c0c */ /* 0x000fda0008704670 */
[----:B------:R-:W-:Y:S05]  /*00c0*/  @P0 EXIT ;  /* 0x000000000000094d */ /* 0x000fea0003800000 */
[----:B------:R-:W0:Y:S01]  /*00d0*/  LDC.64 R6, c[0x0][0x3a0] ;  /* 0x0000e800ff067b82 */ /* 0x000e220000000a00 */
[----:B------:R-:W1:Y:S01]  /*00e0*/  LDCU.64 UR6, c[0x0][0x358] ;  /* 0x00006b00ff0677ac */ /* 0x000e620008000a00 */
[----:B------:R-:W-:-:S06]  /*00f0*/  IMAD R5, R3, UR9, R0 ;  /* 0x0000000903057c24 */ /* 0x000fcc000f8e0200 */
[----:B------:R-:W2:Y:S01]  /*0100*/  LDC.64 R12, c[0x0][0x390] ;  /* 0x0000e400ff0c7b82 */ /* 0x000ea20000000a00 */
[----:B0-----:R-:W-:-:S04]  /*0110*/  VIMNMX R2, PT, PT, R6, R7, PT ;  /* 0x0000000706027248 */ /* 0x001fc80003fe0100 */
[----:B------:R-:W-:Y:S01]  /*0120*/  ISETP.GE.AND P0, PT, R2, 0x1, PT ;  /* 0x000000010200780c */ /* 0x000fe20003f06270 */
[----:B--2---:R-:W-:-:S05]  /*0130*/  IMAD.WIDE R12, R5, 0x8, R12 ;  /* 0x00000008050c7825 */ /* 0x004fca00078e020c */
[----:B-1----:R0:W-:Y:S07]  /*0140*/  STG.E.64 desc[UR6][R12.64], RZ ;  /* 0x000000ff0c007986 */ /* 0x0021ee000c101b06 */
[----:B------:R-:W-:Y:S05]  /*0150*/  @!P0 EXIT ;  /* 0x000000000000894d */ /* 0x000fea0003800000 */
[C---:B------:R-:W-:Y:S02]  /*0160*/  LOP3.LUT R6, R7.reuse, 0x3, RZ, 0xc0, !PT ;  /* 0x0000000307067812 */ /* 0x040fe400078ec0ff */
[----:B------:R-:W-:Y:S02]  /*0170*/  CS2R R14, SRZ ;  /* 0x00000000000e7805 */ /* 0x000fe4000001ff00 */
[----:B------:R-:W-:Y:S01]  /*0180*/  LOP3.LUT R2, R7, 0x7ffffffc, RZ, 0xc0, !PT ;  /* 0x7ffffffc07027812 */ /* 0x000fe200078ec0ff */
[----:B------:R-:W-:-:S06]  /*0190*/  UMOV UR4, URZ ;  /* 0x000000ff00047c82 */ /* 0x000fcc0008000000 */
.L_x_8:
[----:B-1----:R-:W1:Y:S01]  /*01a0*/  LDCU.64 UR10, c[0x0][0x3a0] ;  /* 0x00007400ff0a77ac */ /* 0x002e620008000a00 */
[----:B------:R-:W-:Y:S02]  /*01b0*/  VIADD R5, R3, -UR4 ;  /* 0x8000000403057c36 */ /* 0x000fe40008000000 */
[----:B------:R-:W-:Y:S01]  /*01c0*/  IMAD.MOV.U32 R7, RZ, RZ, RZ ;  /* 0x000000ffff077224 */ /* 0x000fe200078e00ff */
[----:B------:R-:W2:Y:S01]  /*01d0*/  LDCU.64 UR8, c[0x0][0x398] ;  /* 0x00007300ff0877ac */ /* 0x000ea20008000a00 */
[----:B-1----:R-:W-:Y:S01]  /*01e0*/  UISETP.GE.U32.AND UP0, UPT, UR11, 0x4, UPT ;  /* 0x000000040b00788c */ /* 0x002fe2000bf06070 */
[C---:B--2---:R-:W-:Y:S01]  /*01f0*/  ISETP.GE.AND P0, PT, R5.reuse, UR8, PT ;  /* 0x0000000805007c0c */ /* 0x044fe2000bf06270 */
[----:B------:R-:W-:Y:S01]  /*0200*/  UIMAD UR8, UR4, UR11, URZ ;  /* 0x0000000b040872a4 */ /* 0x000fe2000f8e02ff */
[----:B------:R-:W-:Y:S02]  /*0210*/  IMAD R5, R5, UR9, RZ ;  /* 0x0000000905057c24 */ /* 0x000fe4000f8e02ff */
[----:B------:R-:W-:Y:S01]  /*0220*/  ISETP.LT.OR P0, PT, R3, UR4, P0 ;  /* 0x0000000403007c0c */ /* 0x000fe20008701670 */
[----:B------:R-:W-:-:S04]  /*0230*/  UIADD3 UR4, UPT, UPT, UR4, 0x1, URZ ;  /* 0x0000000104047890 */ /* 0x000fc8000fffe0ff */
[----:B------:R-:W-:Y:S01]  /*0240*/  UISETP.NE.AND UP1, UPT, UR4, UR10, UPT ;  /* 0x0000000a0400728c */ /* 0x000fe2000bf25270 */
[----:B---3--:R-:W-:Y:S10]  /*0250*/  BRA.U !UP0, `(.L_x_0) ;  /* 0x0000000108fc7547 */ /* 0x008ff4000b800000 */
[----:B------:R-:W1:Y:S01]  /*0260*/  LDC.64 R16, c[0x0][0x380] ;  /* 0x0000e000ff107b82 */ /* 0x000e620000000a00 */
[----:B------:R-:W-:Y:S01]  /*0270*/  SHF.R.S32.HI R4, RZ, 0x1f, R5 ;  /* 0x0000001fff047819 */ /* 0x000fe20000011405 */
[----:B------:R-:W-:Y:S01]  /*0280*/  IMAD.MOV.U32 R7, RZ, RZ, RZ ;  /* 0x000000ffff077224 */ /* 0x000fe200078e00ff */
[----:B------:R-:W2:Y:S05]  /*0290*/  LDCU UR5, c[0x0][0x39c] ;  /* 0x00007380ff0577ac */ /* 0x000eaa0008000800 */
[----:B------:R-:W3:Y:S02]  /*02a0*/  LDC.64 R18, c[0x0][0x388] ;  /* 0x0000e200ff127b82 */ /* 0x000ee40000000a00 */
.L_x_3:
[----:B------:R-:W4:Y:S01]  /*02b0*/  LDC.64 R20, c[0x0][0x380] ;  /* 0x0000e000ff147b82 */ /* 0x000f220000000a00 */
[----:B------:R-:W-:Y:S04]  /*02c0*/  BSSY.RECONVERGENT B0, `(.L_x_1) ;  /* 0x000000e000007945 */ /* 0x000fe80003800200 */
[----:B------:R-:W-:Y:S05]  /*02d0*/  @P0 BRA `(.L_x_2) ;  /* 0x0000000000300947 */ /* 0x000fea0003800000 */
[----:B------:R-:W-:-:S05]  /*02e0*/  IMAD.IADD R8, R0, 0x1, -R7 ;  /* 0x0000000100087824 */ /* 0x000fca00078e0a07 */
[----:B--2---:R-:W-:-:S04]  /*02f0*/  ISETP.GE.AND P1, PT, R8, UR5, PT ;  /* 0x0000000508007c0c */ /* 0x004fc8000bf26270 */
[----:B------:R-:W-:-:S13]  /*0300*/  ISETP.LT.U32.OR P1, PT, R0, R7, P1 ;  /* 0x000000070000720c */ /* 0x000fda0000f21470 */
[----:B------:R-:W-:Y:S05]  /*0310*/  @P1 BRA `(.L_x_2) ;  /* 0x0000000000201947 */ /* 0x000fea0003800000 */
[----:B------:R-:W-:Y:S02]  /*0320*/  VIADD R11, R7, UR8 ;  /* 0x00000008070b7c36 */ /* 0x000fe40008000000 */
[----:B------:R-:W-:Y:S02]  /*0330*/  IMAD.IADD R9, R5, 0x1, R8 ;  /* 0x0000000105097824 */ /* 0x000fe400078e0208 */
[----:B---3--:R-:W-:-:S04]  /*0340*/  IMAD.WIDE.U32 R10, R11, 0x8, R18 ;  /* 0x000000080b0a7825 */ /* 0x008fc800078e0012 */
[----:B-1----:R-:W-:Y:S02]  /*0350*/  IMAD.WIDE R8, R9, 0x8, R16 ;  /* 0x0000000809087825 */ /* 0x002fe400078e0210 */
[----:B------:R-:W2:Y:S04]  /*0360*/  LDG.E.64 R10, desc[UR6][R10.64] ;  /* 0x000000060a0a7981 */ /* 0x000ea8000c1e1b00 */
[----:B------:R-:W2:Y:S02]  /*0370*/  LDG.E.64 R8, desc[UR6][R8.64] ;  /* 0x0000000608087981 */ /* 0x000ea4000c1e1b00 */
[----:B--2---:R-:W-:-:S07]  /*0380*/  DFMA R14, R10, R8, R14 ;  /* 0x000000080a0e722b */ /* 0x004fce000000000e */
[----:B------:R1:W-:Y:S04]  /*0390*/  STG.E.64 desc[UR6][R12.64], R14 ;  /* 0x0000000e0c007986 */ /* 0x0003e8000c101b06 */
.L_x_2:
[----:B--2---:R-:W-:Y:S05]  /*03a0*/  BSYNC.RECONVERGENT B0 ;  /* 0x0000000000007941 */ /* 0x004fea0003800200 */
.L_x_1:
[----:B------:R-:W2:Y:S01]  /*03b0*/  LDC.64 R10, c[0x0][0x388] ;  /* 0x0000e200ff0a7b82 */ /* 0x000ea20000000a00 */
[----:B------:R-:W-:Y:S01]  /*03c0*/  LOP3.LUT R9, RZ, R7, RZ, 0x33, !PT ;  /* 0x00000007ff097212 */ /* 0x000fe200078e33ff */
[----:B------:R-:W-:Y:S01]  /*03d0*/  UMOV UR9, UR5 ;  /* 0x0000000500097c82 */ /* 0x000fe20008000000 */
[----:B------:R-:W-:Y:S02]  /*03e0*/  IADD3 R23, P4, PT, R7, UR8, RZ ;  /* 0x0000000807177c10 */ /* 0x000fe4000ff9e0ff */
[----:B------:R-:W-:Y:S01]  /*03f0*/  IADD3 R8, P3, P2, R5, R0, -R7 ;  /* 0x0000000005087210 */ /* 0x000fe20007a7e807 */
[----:B------:R-:W-:-:S05]  /*0400*/  IMAD.IADD R9, R0, 0x1, R9 ;  /* 0x0000000100097824 */ /* 0x000fca00078e0209 */
[----:B------:R-:W-:Y:S02]  /*0410*/  ISETP.GE.AND P1, PT, R9, UR9, PT ;  /* 0x0000000909007c0c */ /* 0x000fe4000bf26270 */
[----:B------:R-:W-:Y:S02]  /*0420*/  SHF.R.S32.HI R9, RZ, 0x1f, R7 ;  /* 0x0000001fff097819 */ /* 0x000fe40000011407 */
[----:B------:R-:W-:Y:S02]  /*0430*/  ISETP.LE.U32.OR P1, PT, R0, R7, P1 ;  /* 0x000000070000720c */ /* 0x000fe40000f23470 */
[--C-:B------:R-:W-:Y:S01]  /*0440*/  IADD3.X R22, PT, PT, R4, RZ, ~R9.reuse, P3, P2 ;  /* 0x000000ff04167210 */ /* 0x100fe20001fe4c09 */
[----:B------:R-:W-:Y:S01]  /*0450*/  IMAD.X R24, RZ, RZ, R9, P4 ;  /* 0x000000ffff187224 */ /* 0x000fe200020e0609 */
[----:B------:R-:W-:Y:S02]  /*0460*/  PLOP3.LUT P1, PT, P0, P1, PT, 0xf8, 0x8f ;  /* 0x00000000008f781c */ /* 0x000fe40000723f70 */
[----:B----4-:R-:W-:-:S02]  /*0470*/  LEA R20, P3, R8, R20, 0x3 ;  /* 0x0000001408147211 */ /* 0x010fc400078618ff */
[C---:B--2---:R-:W-:Y:S02]  /*0480*/  LEA R10, P2, R23.reuse, R10, 0x3 ;  /* 0x0000000a170a7211 */ /* 0x044fe400078418ff */
[----:B------:R-:W-:Y:S02]  /*0490*/  LEA.HI.X R21, R8, R21, R22, 0x3, P3 ;  /* 0x0000001508157211 */ /* 0x000fe400018f1c16 */
[----:B------:R-:W-:-:S05]  /*04a0*/  LEA.HI.X R11, R23, R11, R24, 0x3, P2 ;  /* 0x0000000b170b7211 */ /* 0x000fca00010f1c18 */
[----:B------:R-:W1:Y:S04]  /*04b0*/  @!P1 LDG.E.64 R8, desc[UR6][R20.64+-0x8] ;  /* 0xfffff80614089981 */ /* 0x000e68000c1e1b00 */
[----:B------:R-:W1:Y:S01]  /*04c0*/  @!P1 LDG.E.64 R22, desc[UR6][R10.64+0x8] ;  /* 0x000008060a169981 */ /* 0x000e62000c1e1b00 */
[----:B------:R-:W-:-:S04]  /*04d0*/  VIADD R25, R7, 0x2 ;  /* 0x0000000207197836 */ /* 0x000fc80000000000 */
[----:B------:R-:W-:-:S05]  /*04e0*/  IMAD.IADD R24, R0, 0x1, -R25 ;  /* 0x0000000100187824 */ /* 0x000fca00078e0a19 */
[----:B------:R-:W-:-:S04]  /*04f0*/  ISETP.GE.AND P2, PT, R24, UR9, PT ;  /* 0x0000000918007c0c */ /* 0x000fc8000bf46270 */
[----:B------:R-:W-:-:S04]  /*0500*/  ISETP.LT.U32.OR P2, PT, R0, R25, P2 ;  /* 0x000000190000720c */ /* 0x000fc80001741470 */
[----:B------:R-:W-:Y:S01]  /*0510*/  PLOP3.LUT P2, PT, P0, P2, PT, 0xf8, 0x8f ;  /* 0x00000000008f781c */ /* 0x000fe20000745f70 */
[----:B-1----:R-:W-:-:S07]  /*0520*/  @!P1 DFMA R14, R22, R8, R14 ;  /* 0x00000008160e922b */ /* 0x002fce000000000e */
[----:B------:R1:W-:Y:S05]  /*0530*/  @!P1 STG.E.64 desc[UR6][R12.64], R14 ;  /* 0x0000000e0c009986 */ /* 0x0003ea000c101b06 */
        /* <DEDUP_REMOVED lines=11> */
[----:B------:R-:W-:Y:S01]  /*05f0*/  VIADD R7, R7, 0x4 ;  /* 0x0000000407077836 */ /* 0x000fe20000000000 */
[----:B-1----:R-:W-:-:S07]  /*0600*/  @!P1 DFMA R14, R8, R22, R14 ;  /* 0x00000016080e922b */ /* 0x002fce000000000e */
[----:B------:R4:W-:Y:S01]  /*0610*/  @!P1 STG.E.64 desc[UR6][R12.64], R14 ;  /* 0x0000000e0c009986 */ /* 0x0009e2000c101b06 */
[----:B------:R-:W-:-:S13]  /*0620*/  ISETP.NE.AND P1, PT, R7, R2, PT ;  /* 0x000000020700720c */ /* 0x000fda0003f25270 */
[----:B----4-:R-:W-:Y:S05]  /*0630*/  @P1 BRA `(.L_x_3) ;  /* 0xfffffffc001c1947 */ /* 0x010fea000383ffff */
[----:B------:R-:W-:-:S07]  /*0640*/  IMAD.MOV.U32 R7, RZ, RZ, R2 ;  /* 0x000000ffff077224 */ /* 0x000fce00078e0002 */
.L_x_0:
[----:B------:R-:W-:-:S13]  /*0650*/  ISETP.NE.AND P1, PT, R6, RZ, PT ;  /* 0x000000ff0600720c */ /* 0x000fda0003f25270 */
[----:B------:R-:W-:Y:S05]  /*0660*/  @!P1 BRA `(.L_x_4) ;  /* 0x0000000000d09947 */ /* 0x000fea0003800000 */
[----:B------:R-:W-:Y:S01]  /*0670*/  BSSY.RECONVERGENT B0, `(.L_x_5) ;  /* 0x0000011000007945 */ /* 0x000fe20003800200 */
[----:B------:R-:W-:-:S03]  /*0680*/  ISETP.NE.AND P2, PT, R6, 0x1, PT ;  /* 0x000000010600780c */ /* 0x000fc60003f45270 */
[----:B------:R-:W-:Y:S10]  /*0690*/  @P0 BRA `(.L_x_6) ;  /* 0x0000000000380947 */ /* 0x000ff40003800000 */
[----:B------:R-:W-:-:S05]  /*06a0*/  IMAD.IADD R4, R0, 0x1, -R7 ;  /* 0x0000000100047824 */ /* 0x000fca00078e0a07 */
[----:B------:R-:W-:-:S04]  /*06b0*/  ISETP.GE.AND P1, PT, R4, UR9, PT ;  /* 0x0000000904007c0c */ /* 0x000fc8000bf26270 */
[----:B------:R-:W-:-:S13]  /*06c0*/  ISETP.LT.U32.OR P1, PT, R0, R7, P1 ;  /* 0x000000070000720c */ /* 0x000fda0000f21470 */
[----:B------:R-:W-:Y:S05]  /*06d0*/  @P1 BRA `(.L_x_6) ;  /* 0x0000000000281947 */ /* 0x000fea0003800000 */
[----:B------:R-:W1:Y:S01]  /*06e0*/  LDC.64 R8, c[0x0][0x388] ;  /* 0x0000e200ff087b82 */ /* 0x000e620000000a00 */
[----:B------:R-:W-:Y:S02]  /*06f0*/  VIADD R17, R7, UR8 ;  /* 0x0000000807117c36 */ /* 0x000fe40008000000 */
[----:B---3--:R-:W-:-:S05]  /*0700*/  IMAD.IADD R19, R5, 0x1, R4 ;  /* 0x0000000105137824 */ /* 0x008fca00078e0204 */
[----:B------:R-:W2:Y:S01]  /*0710*/  LDC.64 R10, c[0x0][0x380] ;  /* 0x0000e000ff0a7b82 */ /* 0x000ea20000000a00 */
[----:B-1----:R-:W-:-:S06]  /*0720*/  IMAD.WIDE.U32 R8, R17, 0x8, R8 ;  /* 0x0000000811087825 */ /* 0x002fcc00078e0008 */
[----:B------:R-:W3:Y:S01]  /*0730*/  LDG.E.64 R8, desc[UR6][R8.64] ;  /* 0x0000000608087981 */ /* 0x000ee2000c1e1b00 */
[----:B--2---:R-:W-:-:S06]  /*0740*/  IMAD.WIDE R10, R19, 0x8, R10 ;  /* 0x00000008130a7825 */ /* 0x004fcc00078e020a */
[----:B------:R-:W3:Y:S02]  /*0750*/  LDG.E.64 R10, desc[UR6][R10.64] ;  /* 0x000000060a0a7981 */ /* 0x000ee4000c1e1b00 */
[----:B---3--:R-:W-:-:S07]  /*0760*/  DFMA R14, R8, R10, R14 ;  /* 0x0000000a080e722b */ /* 0x008fce000000000e */
[----:B------:R1:W-:Y:S04]  /*0770*/  STG.E.64 desc[UR6][R12.64], R14 ;  /* 0x0000000e0c007986 */ /* 0x0003e8000c101b06 */
.L_x_6:
[----:B------:R-:W-:Y:S05]  /*0780*/  BSYNC.RECONVERGENT B0 ;  /* 0x0000000000007941 */ /* 0x000fea0003800200 */
.L_x_5:
[----:B------:R-:W-:Y:S05]  /*0790*/  @!P2 BRA `(.L_x_4) ;  /* 0x000000000084a947 */ /* 0x000fea0003800000 */
[----:B------:R-:W2:Y:S01]  /*07a0*/  LDC.64 R10, c[0x0][0x380] ;  /* 0x0000e000ff0a7b82 */ /* 0x000ea20000000a00 */
[----:B------:R-:W-:Y:S02]  /*07b0*/  LOP3.LUT R17, RZ, R7, RZ, 0x33, !PT ;  /* 0x00000007ff117212 */ /* 0x000fe400078e33ff */
[----:B------:R-:W-:Y:S02]  /*07c0*/  SHF.R.S32.HI R16, RZ, 0x1f, R5 ;  /* 0x0000001fff107819 */ /* 0x000fe40000011405 */
[----:B------:R-:W-:Y:S01]  /*07d0*/  IADD3 R5, P2, P3, R5, R0, -R7 ;  /* 0x0000000005057210 */ /* 0x000fe20007b5e807 */
[----:B------:R-:W-:Y:S02]  /*07e0*/  IMAD.IADD R17, R0, 0x1, R17 ;  /* 0x0000000100117824 */ /* 0x000fe400078e0211 */
[----:B------:R-:W4:Y:S01]  /*07f0*/  LDC.64 R8, c[0x0][0x388] ;  /* 0x0000e200ff087b82 */ /* 0x000f220000000a00 */
[----:B------:R-:W-:Y:S02]  /*0800*/  IADD3.X R16, PT, PT, R16, -0x1, RZ, P2, P3 ;  /* 0xffffffff10107810 */ /* 0x000fe400017e64ff */
[----:B------:R-:W-:-:S02]  /*0810*/  ISETP.GE.AND P1, PT, R17, UR9, PT ;  /* 0x0000000911007c0c */ /* 0x000fc4000bf26270 */
[----:B------:R-:W-:Y:S02]  /*0820*/  IADD3 R17, P4, PT, R7, UR8, RZ ;  /* 0x0000000807117c10 */ /* 0x000fe4000ff9e0ff */
[----:B------:R-:W-:-:S03]  /*0830*/  ISETP.LE.U32.OR P1, PT, R0, R7, P1 ;  /* 0x000000070000720c */ /* 0x000fc60000f23470 */
[----:B---3--:R-:W-:Y:S01]  /*0840*/  IMAD.X R18, RZ, RZ, RZ, P4 ;  /* 0x000000ffff127224 */ /* 0x008fe200020e06ff */
[----:B------:R-:W-:Y:S02]  /*0850*/  PLOP3.LUT P1, PT, P0, P1, PT, 0xf8, 0x8f ;  /* 0x00000000008f781c */ /* 0x000fe40000723f70 */
[----:B--2---:R-:W-:-:S04]  /*0860*/  LEA R4, P3, R5, R10, 0x3 ;  /* 0x0000000a05047211 */ /* 0x004fc800078618ff */
[----:B------:R-:W-:Y:S02]  /*0870*/  LEA.HI.X R5, R5, R11, R16, 0x3, P3 ;  /* 0x0000000b05057211 */ /* 0x000fe400018f1c10 */
[----:B----4-:R-:W-:-:S04]  /*0880*/  LEA R8, P2, R17, R8, 0x3 ;  /* 0x0000000811087211 */ /* 0x010fc800078418ff */
[----:B------:R-:W-:Y:S02]  /*0890*/  LEA.HI.X R9, R17, R9, R18, 0x3, P2 ;  /* 0x0000000911097211 */ /* 0x000fe400010f1c12 */
[----:B------:R-:W1:Y:S04]  /*08a0*/  @!P1 LDG.E.64 R16, desc[UR6][R4.64+-0x8] ;  /* 0xfffff80604109981 */ /* 0x000e68000c1e1b00 */
[----:B------:R-:W1:Y:S01]  /*08b0*/  @!P1 LDG.E.64 R10, desc[UR6][R8.64+0x8] ;  /* 0x00000806080a9981 */ /* 0x000e62000c1e1b00 */
[----:B------:R-:W-:Y:S01]  /*08c0*/  VIADD R7, R7, 0x2 ;  /* 0x0000000207077836 */ /* 0x000fe20000000000 */
[----:B------:R-:W-:Y:S01]  /*08d0*/  ISETP.EQ.OR P0, PT, R6, 0x2, P0 ;  /* 0x000000020600780c */ /* 0x000fe20000702670 */
[----:B------:R-:W-:Y:S01]  /*08e0*/  BSSY.RECONVERGENT B0, `(.L_x_4) ;  /* 0x000000c000007945 */ /* 0x000fe20003800200 */
[----:B-1----:R-:W-:Y:S01]  /*08f0*/  @!P1 DFMA R14, R10, R16, R14 ;  /* 0x000000100a0e922b */ /* 0x002fe2000000000e */
[----:B------:R-:W-:-:S06]  /*0900*/  IMAD.IADD R10, R0, 0x1, -R7 ;  /* 0x00000001000a7824 */ /* 0x000fcc00078e0a07 */
[----:B------:R1:W-:Y:S01]  /*0910*/  @!P1 STG.E.64 desc[UR6][R12.64], R14 ;  /* 0x0000000e0c009986 */ /* 0x0003e2000c101b06 */
[----:B------:R-:W-:-:S04]  /*0920*/  ISETP.GE.AND P1, PT, R10, UR9, PT ;  /* 0x000000090a007c0c */ /* 0x000fc8000bf26270 */
[----:B------:R-:W-:-:S04]  /*0930*/  ISETP.LT.U32.OR P1, PT, R0, R7, P1 ;  /* 0x000000070000720c */ /* 0x000fc80000f21470 */
[----:B------:R-:W-:-:S13]  /*0940*/  PLOP3.LUT P0, PT, P0, P1, PT, 0xf8, 0x8f ;  /* 0x00000000008f781c */ /* 0x000fda0000703f70 */
[----:B-1----:R-:W-:Y:S05]  /*0950*/  @P0 BRA `(.L_x_7) ;  /* 0x0000000000100947 */ /* 0x002fea0003800000 */
[----:B------:R-:W2:Y:S04]  /*0960*/  LDG.E.64 R8, desc[UR6][R8.64+0x10] ;  /* 0x0000100608087981 */ /* 0x000ea8000c1e1b00 */
[----:B------:R-:W2:Y:S02]  /*0970*/  LDG.E.64 R4, desc[UR6][R4.64+-0x10] ;  /* 0xfffff00604047981 */ /* 0x000ea4000c1e1b00 */
[----:B--2---:R-:W-:-:S07]  /*0980*/  DFMA R14, R8, R4, R14 ;  /* 0x00000004080e722b */ /* 0x004fce000000000e */
[----:B------:R1:W-:Y:S04]  /*0990*/  STG.E.64 desc[UR6][R12.64], R14 ;  /* 0x0000000e0c007986 */ /* 0x0003e8000c101b06 */
.L_x_7:
[----:B------:R-:W-:Y:S05]  /*09a0*/  BSYNC.RECONVERGENT B0 ;  /* 0x0000000000007941 */ /* 0x000fea0003800200 */
.L_x_4:
[----:B------:R-:W-:Y:S05]  /*09b0*/  BRA.U UP1, `(.L_x_8) ;  /* 0xfffffff501f87547 */ /* 0x000fea000b83ffff */
[----:B------:R-:W-:Y:S05]  /*09c0*/  EXIT ;  /* 0x000000000000794d */ /* 0x000fea0003800000 */
.L_x_9:
[----:B------:R-:W-:-:S00]  /*09d0*/  BRA `(.L_x_9) ;  /* 0xfffffffc00fc7947 */ /* 0x000fc0000383ffff */
[----:B------:R-:W-:-:S00]  /*09e0*/  NOP ;  /* 0x0000000000007918 */ /* 0x000fc00000000000 */
        /* <DEDUP_REMOVED lines=9> */
.L_x_10:


//--------------------- .nv.shared.reserved.0     --------------------------
	.section	.nv.shared.reserved.0,"aw",@nobits
	.weak		__nv_reservedSMEM_offset_0_alias
	.size		__nv_reservedSMEM_offset_0_alias, 0, 64
	.other		__nv_reservedSMEM_offset_0_alias,@"STO_CUDA_RESERVED_SHARED STV_DEFAULT"
__nv_reservedSMEM_offset_0_alias:
	.zero		0
	.zero		64


//--------------------- .nv.constant0._Z9ConvolutePKdS0_Pdiiiiiii --------------------------
	.section	.nv.constant0._Z9ConvolutePKdS0_Pdiiiiiii,"a",@progbits
	.sectionflags	@""
	.align	4
.nv.constant0._Z9ConvolutePKdS0_Pdiiiiiii:
	.zero		948


//--------------------- SYMBOLS --------------------------

	.type		.nv.reservedSmem.offset0,@object
	.size		.nv.reservedSmem.offset0,0x4
